//
// Generated by NVIDIA NVVM Compiler
//
// Compiler Build ID: CL-36424714
// Cuda compilation tools, release 13.0, V13.0.88
// Based on NVVM 20.0.0
//

.version 9.0
.target sm_100
.address_size 64


.func  (.param .b32 func_retval0) _Z5pathAPViiii(
	.param .b64 _Z5pathAPViiii_param_0,
	.param .b32 _Z5pathAPViiii_param_1,
	.param .b32 _Z5pathAPViiii_param_2,
	.param .b32 _Z5pathAPViiii_param_3
)
{
	.reg .pred 	%p<4>;
	.reg .b32 	%r<21>;
	.reg .b64 	%rd<5>;

	ld.param.u64 	%rd2, [_Z5pathAPViiii_param_0];
	ld.param.u32 	%r10, [_Z5pathAPViiii_param_1];
	ld.param.u32 	%r20, [_Z5pathAPViiii_param_2];
	ld.param.u32 	%r18, [_Z5pathAPViiii_param_3];
	cvta.to.global.u64 	%rd3, %rd2;
	mul.wide.s32 	%rd4, %r10, 4;
	add.s64 	%rd1, %rd3, %rd4;
	mov.b32 	%r19, 0;
$L__BB0_1:
	.pragma "nounroll";
	xor.b32  	%r11, %r18, %r20;
	shl.b32 	%r12, %r20, 1;
	add.s32 	%r13, %r11, %r12;
	and.b32  	%r14, %r18, 1;
	setp.eq.b32 	%p1, %r14, 1;
	and.b32  	%r15, %r13, 3;
	setp.ne.s32 	%p2, %r15, 0;
	add.s32 	%r16, %r13, 7;
	selp.b32 	%r17, %r16, %r13, %p2;
	selp.b32 	%r20, %r17, %r13, %p1;
	st.volatile.global.u32 	[%rd1], %r20;
	add.s32 	%r19, %r19, 1;
	add.s32 	%r18, %r18, 1;
	setp.ne.s32 	%p3, %r19, 6;
	@%p3 bra 	$L__BB0_1;
	st.param.b32 	[func_retval0], %r20;
	ret;

}
.func  (.param .b32 func_retval0) _Z5pathBPViiii(
	.param .b64 _Z5pathBPViiii_param_0,
	.param .b32 _Z5pathBPViiii_param_1,
	.param .b32 _Z5pathBPViiii_param_2,
	.param .b32 _Z5pathBPViiii_param_3
)
{
	.reg .pred 	%p<4>;
	.reg .b32 	%r<24>;
	.reg .b64 	%rd<5>;

	ld.param.u64 	%rd2, [_Z5pathBPViiii_param_0];
	ld.param.u32 	%r11, [_Z5pathBPViiii_param_1];
	ld.param.u32 	%r23, [_Z5pathBPViiii_param_2];
	ld.param.u32 	%r21, [_Z5pathBPViiii_param_3];
	cvta.to.global.u64 	%rd3, %rd2;
	mul.lo.s32 	%r1, %r21, 3;
	mul.wide.s32 	%rd4, %r11, 4;
	add.s64 	%rd1, %rd3, %rd4;
	mov.b32 	%r22, 0;
$L__BB1_1:
	.pragma "nounroll";
	add.s32 	%r12, %r1, %r23;
	add.s32 	%r13, %r12, %r22;
	shr.s32 	%r14, %r23, 1;
	xor.b32  	%r15, %r13, %r14;
	shr.u32 	%r16, %r21, 1;
	and.b32  	%r17, %r16, 1;
	setp.eq.b32 	%p1, %r17, 1;
	and.b32  	%r18, %r15, 1;
	setp.eq.b32 	%p2, %r18, 1;
	xor.b32  	%r19, %r15, 23130;
	selp.b32 	%r20, %r19, %r15, %p2;
	selp.b32 	%r23, %r20, %r15, %p1;
	st.volatile.global.u32 	[%rd1], %r23;
	add.s32 	%r22, %r22, 1;
	add.s32 	%r21, %r21, 1;
	setp.ne.s32 	%p3, %r22, 6;
	@%p3 bra 	$L__BB1_1;
	st.param.b32 	[func_retval0], %r23;
	ret;

}
.func  (.param .b32 func_retval0) _Z5pathCPViiii(
	.param .b64 _Z5pathCPViiii_param_0,
	.param .b32 _Z5pathCPViiii_param_1,
	.param .b32 _Z5pathCPViiii_param_2,
	.param .b32 _Z5pathCPViiii_param_3
)
{
	.reg .pred 	%p<5>;
	.reg .b32 	%r<23>;
	.reg .b64 	%rd<5>;

	ld.param.u64 	%rd2, [_Z5pathCPViiii_param_0];
	ld.param.u32 	%r14, [_Z5pathCPViiii_param_1];
	ld.param.u32 	%r3, [_Z5pathCPViiii_param_2];
	ld.param.u32 	%r12, [_Z5pathCPViiii_param_3];
	cvta.to.global.u64 	%rd3, %rd2;
	mul.wide.s32 	%rd4, %r14, 4;
	add.s64 	%rd1, %rd3, %rd4;
	add.s32 	%r1, %r12, 11;
	mov.b32 	%r19, 0;
$L__BB2_1:
	.pragma "nounroll";
	add.s32 	%r4, %r19, %r12;
	and.b32  	%r15, %r4, 1;
	setp.eq.b32 	%p1, %r15, 1;
	not.pred 	%p2, %p1;
	@%p2 bra 	$L__BB2_3;
	add.s32 	%r3, %r19, %r3;
	st.volatile.global.u32 	[%rd1], %r3;
	bra.uni 	$L__BB2_6;
$L__BB2_3:
	and.b32  	%r16, %r4, 2;
	setp.eq.s32 	%p3, %r16, 0;
	@%p3 bra 	$L__BB2_5;
	mul.lo.s32 	%r17, %r19, 17;
	xor.b32  	%r3, %r17, %r3;
	st.volatile.global.u32 	[%rd1], %r3;
	bra.uni 	$L__BB2_7;
$L__BB2_5:
	xor.b32  	%r18, %r3, %r1;
	add.s32 	%r3, %r18, %r3;
	st.volatile.global.u32 	[%rd1], %r3;
$L__BB2_6:
	add.s32 	%r19, %r19, 1;
	setp.ne.s32 	%p4, %r19, 8;
	@%p4 bra 	$L__BB2_1;
$L__BB2_7:
	st.param.b32 	[func_retval0], %r3;
	ret;

}
.func  (.param .b32 func_retval0) _Z5pathDPViiii(
	.param .b64 _Z5pathDPViiii_param_0,
	.param .b32 _Z5pathDPViiii_param_1,
	.param .b32 _Z5pathDPViiii_param_2,
	.param .b32 _Z5pathDPViiii_param_3
)
{
	.reg .pred 	%p<4>;
	.reg .b32 	%r<12>;
	.reg .b64 	%rd<5>;

	ld.param.u64 	%rd1, [_Z5pathDPViiii_param_0];
	ld.param.u32 	%r6, [_Z5pathDPViiii_param_1];
	ld.param.u32 	%r7, [_Z5pathDPViiii_param_2];
	ld.param.u32 	%r8, [_Z5pathDPViiii_param_3];
	xor.b32  	%r10, %r8, %r7;
	and.b32  	%r9, %r10, 3;
	setp.gt.s32 	%p1, %r9, 1;
	@%p1 bra 	$L__BB3_5;
	setp.eq.s32 	%p3, %r9, 0;
	@%p3 bra 	$L__BB3_2;
	bra.uni 	$L__BB3_3;
$L__BB3_2:
	add.s32 	%r11, %r7, 1;
	bra.uni 	$L__BB3_7;
$L__BB3_3:
	xor.b32  	%r11, %r7, 4660;
	bra.uni 	$L__BB3_7;
$L__BB3_4:
	add.s32 	%r11, %r7, -7;
	bra.uni 	$L__BB3_7;
$L__BB3_5:
	setp.eq.s32 	%p2, %r9, 2;
	@%p2 bra 	$L__BB3_4;
	mad.lo.s32 	%r11, %r8, 5, %r7;
$L__BB3_7:
	cvta.to.global.u64 	%rd2, %rd1;
	mul.wide.s32 	%rd3, %r6, 4;
	add.s64 	%rd4, %rd2, %rd3;
	st.volatile.global.u32 	[%rd4], %r11;
	st.param.b32 	[func_retval0], %r11;
	ret;

}
	// .globl	_Z11nested_simtPKiPiPVii
.visible .entry _Z11nested_simtPKiPiPVii(
	.param .u64 .ptr .align 1 _Z11nested_simtPKiPiPVii_param_0,
	.param .u64 .ptr .align 1 _Z11nested_simtPKiPiPVii_param_1,
	.param .u64 .ptr .align 1 _Z11nested_simtPKiPiPVii_param_2,
	.param .u32 _Z11nested_simtPKiPiPVii_param_3
)
{
	.reg .pred 	%p<7>;
	.reg .b32 	%r<51>;
	.reg .b64 	%rd<10>;

	ld.param.u64 	%rd1, [_Z11nested_simtPKiPiPVii_param_0];
	ld.param.u64 	%rd2, [_Z11nested_simtPKiPiPVii_param_1];
	ld.param.u64 	%rd3, [_Z11nested_simtPKiPiPVii_param_2];
	ld.param.u32 	%r17, [_Z11nested_simtPKiPiPVii_param_3];
	mov.u32 	%r18, %ctaid.x;
	mov.u32 	%r19, %ntid.x;
	mov.u32 	%r1, %tid.x;
	mad.lo.s32 	%r2, %r18, %r19, %r1;
	setp.ge.s32 	%p1, %r2, %r17;
	@%p1 bra 	$L__BB4_13;
	cvta.to.global.u64 	%rd4, %rd1;
	and.b32  	%r3, %r1, 31;
	mul.wide.s32 	%rd5, %r2, 4;
	add.s64 	%rd6, %rd4, %rd5;
	ld.global.nc.u32 	%r4, [%rd6];
	shl.b32 	%r5, %r2, 3;
	setp.gt.u32 	%p2, %r3, 15;
	@%p2 bra 	$L__BB4_9;
	{ // callseq 5, 0
	.param .b64 param0;
	st.param.b64 	[param0], %rd3;
	.param .b32 param1;
	st.param.b32 	[param1], %r5;
	.param .b32 param2;
	st.param.b32 	[param2], %r4;
	.param .b32 param3;
	st.param.b32 	[param3], %r3;
	.param .b32 retval0;
	call.uni (retval0), 
	_Z5pathAPViiii, 
	(
	param0, 
	param1, 
	param2, 
	param3
	);
	ld.param.b32 	%r32, [retval0];
	} // callseq 5
	and.b32  	%r33, %r1, 4;
	setp.eq.s32 	%p4, %r33, 0;
	@%p4 bra 	$L__BB4_6;
	add.s32 	%r34, %r5, 1;
	{ // callseq 6, 0
	.param .b64 param0;
	st.param.b64 	[param0], %rd3;
	.param .b32 param1;
	st.param.b32 	[param1], %r34;
	.param .b32 param2;
	st.param.b32 	[param2], %r32;
	.param .b32 param3;
	st.param.b32 	[param3], %r3;
	.param .b32 retval0;
	call.uni (retval0), 
	_Z5pathBPViiii, 
	(
	param0, 
	param1, 
	param2, 
	param3
	);
	ld.param.b32 	%r35, [retval0];
	} // callseq 6
	xor.b32  	%r36, %r35, %r1;
	and.b32  	%r37, %r36, 1;
	setp.eq.b32 	%p5, %r37, 1;
	@%p5 bra 	$L__BB4_5;
	add.s32 	%r40, %r5, 2;
	{ // callseq 8, 0
	.param .b64 param0;
	st.param.b64 	[param0], %rd3;
	.param .b32 param1;
	st.param.b32 	[param1], %r40;
	.param .b32 param2;
	st.param.b32 	[param2], %r35;
	.param .b32 param3;
	st.param.b32 	[param3], %r3;
	.param .b32 retval0;
	call.uni (retval0), 
	_Z5pathCPViiii, 
	(
	param0, 
	param1, 
	param2, 
	param3
	);
	ld.param.b32 	%r50, [retval0];
	} // callseq 8
	bra.uni 	$L__BB4_12;
$L__BB4_5:
	add.s32 	%r38, %r5, 3;
	{ // callseq 7, 0
	.param .b64 param0;
	st.param.b64 	[param0], %rd3;
	.param .b32 param1;
	st.param.b32 	[param1], %r38;
	.param .b32 param2;
	st.param.b32 	[param2], %r35;
	.param .b32 param3;
	st.param.b32 	[param3], %r3;
	.param .b32 retval0;
	call.uni (retval0), 
	_Z5pathDPViiii, 
	(
	param0, 
	param1, 
	param2, 
	param3
	);
	ld.param.b32 	%r50, [retval0];
	} // callseq 7
	bra.uni 	$L__BB4_12;
$L__BB4_6:
	add.s32 	%r42, %r5, 4;
	{ // callseq 9, 0
	.param .b64 param0;
	st.param.b64 	[param0], %rd3;
	.param .b32 param1;
	st.param.b32 	[param1], %r42;
	.param .b32 param2;
	st.param.b32 	[param2], %r32;
	.param .b32 param3;
	st.param.b32 	[param3], %r3;
	.param .b32 retval0;
	call.uni (retval0), 
	_Z5pathCPViiii, 
	(
	param0, 
	param1, 
	param2, 
	param3
	);
	ld.param.b32 	%r43, [retval0];
	} // callseq 9
	add.s32 	%r44, %r43, %r1;
	and.b32  	%r45, %r44, 2;
	setp.eq.s32 	%p6, %r45, 0;
	@%p6 bra 	$L__BB4_8;
	add.s32 	%r46, %r5, 5;
	{ // callseq 10, 0
	.param .b64 param0;
	st.param.b64 	[param0], %rd3;
	.param .b32 param1;
	st.param.b32 	[param1], %r46;
	.param .b32 param2;
	st.param.b32 	[param2], %r43;
	.param .b32 param3;
	st.param.b32 	[param3], %r3;
	.param .b32 retval0;
	call.uni (retval0), 
	_Z5pathDPViiii, 
	(
	param0, 
	param1, 
	param2, 
	param3
	);
	ld.param.b32 	%r50, [retval0];
	} // callseq 10
	bra.uni 	$L__BB4_12;
$L__BB4_8:
	add.s32 	%r48, %r5, 6;
	{ // callseq 11, 0
	.param .b64 param0;
	st.param.b64 	[param0], %rd3;
	.param .b32 param1;
	st.param.b32 	[param1], %r48;
	.param .b32 param2;
	st.param.b32 	[param2], %r43;
	.param .b32 param3;
	st.param.b32 	[param3], %r3;
	.param .b32 retval0;
	call.uni (retval0), 
	_Z5pathBPViiii, 
	(
	param0, 
	param1, 
	param2, 
	param3
	);
	ld.param.b32 	%r50, [retval0];
	} // callseq 11
	bra.uni 	$L__BB4_12;
$L__BB4_9:
	add.s32 	%r20, %r5, 7;
	{ // callseq 0, 0
	.param .b64 param0;
	st.param.b64 	[param0], %rd3;
	.param .b32 param1;
	st.param.b32 	[param1], %r20;
	.param .b32 param2;
	st.param.b32 	[param2], %r4;
	.param .b32 param3;
	st.param.b32 	[param3], %r3;
	.param .b32 retval0;
	call.uni (retval0), 
	_Z5pathBPViiii, 
	(
	param0, 
	param1, 
	param2, 
	param3
	);
	ld.param.b32 	%r21, [retval0];
	} // callseq 0
	and.b32  	%r22, %r1, 8;
	setp.eq.s32 	%p3, %r22, 0;
	@%p3 bra 	$L__BB4_11;
	{ // callseq 1, 0
	.param .b64 param0;
	st.param.b64 	[param0], %rd3;
	.param .b32 param1;
	st.param.b32 	[param1], %r5;
	.param .b32 param2;
	st.param.b32 	[param2], %r21;
	.param .b32 param3;
	st.param.b32 	[param3], %r3;
	.param .b32 retval0;
	call.uni (retval0), 
	_Z5pathDPViiii, 
	(
	param0, 
	param1, 
	param2, 
	param3
	);
	ld.param.b32 	%r23, [retval0];
	} // callseq 1
	add.s32 	%r25, %r5, 1;
	{ // callseq 2, 0
	.param .b64 param0;
	st.param.b64 	[param0], %rd3;
	.param .b32 param1;
	st.param.b32 	[param1], %r25;
	.param .b32 param2;
	st.param.b32 	[param2], %r23;
	.param .b32 param3;
	st.param.b32 	[param3], %r3;
	.param .b32 retval0;
	call.uni (retval0), 
	_Z5pathCPViiii, 
	(
	param0, 
	param1, 
	param2, 
	param3
	);
	ld.param.b32 	%r50, [retval0];
	} // callseq 2
	bra.uni 	$L__BB4_12;
$L__BB4_11:
	add.s32 	%r27, %r5, 2;
	{ // callseq 3, 0
	.param .b64 param0;
	st.param.b64 	[param0], %rd3;
	.param .b32 param1;
	st.param.b32 	[param1], %r27;
	.param .b32 param2;
	st.param.b32 	[param2], %r21;
	.param .b32 param3;
	st.param.b32 	[param3], %r3;
	.param .b32 retval0;
	call.uni (retval0), 
	_Z5pathCPViiii, 
	(
	param0, 
	param1, 
	param2, 
	param3
	);
	ld.param.b32 	%r28, [retval0];
	} // callseq 3
	add.s32 	%r30, %r5, 3;
	{ // callseq 4, 0
	.param .b64 param0;
	st.param.b64 	[param0], %rd3;
	.param .b32 param1;
	st.param.b32 	[param1], %r30;
	.param .b32 param2;
	st.param.b32 	[param2], %r28;
	.param .b32 param3;
	st.param.b32 	[param3], %r3;
	.param .b32 retval0;
	call.uni (retval0), 
	_Z5pathAPViiii, 
	(
	param0, 
	param1, 
	param2, 
	param3
	);
	ld.param.b32 	%r50, [retval0];
	} // callseq 4
$L__BB4_12:
	cvta.to.global.u64 	%rd7, %rd2;
	add.s64 	%rd9, %rd7, %rd5;
	st.global.u32 	[%rd9], %r50;
$L__BB4_13:
	ret;

}


// ===== COMPILED SASS (sm_100) =====

	.target	sm_100

	.elftype	@"ET_EXEC"


//--------------------- .note.nv.tkinfo           --------------------------
	.section	.note.nv.tkinfo,"",@"SHT_NOTE"
	.sectionflags	@"SHF_NOTE_NV_TKINFO"
	.tkinfo
        /*0018*/ 	.word	0x00000002
        /*0030*/ 	.string	""
        /*0030*/ 	.string	"ptxas"
        /*0030*/ 	.string	"Cuda compilation tools, release 13.0, V13.0.88"
        /*0030*/ 	.string	"Build cuda_13.0.r13.0/compiler.36424714_0"
        /*0030*/ 	.string	"-arch sm_100 -m 64 "



//--------------------- .note.nv.cuinfo           --------------------------
	.section	.note.nv.cuinfo,"",@"SHT_NOTE"
	.sectionflags	@"SHF_NOTE_NV_CUINFO"
        /*0018*/ 	.short	0x0002
        /*001a*/ 	.short	0x0064
        /*001c*/ 	.short	0x0082
	.zero		2


//--------------------- .nv.info                  --------------------------
	.section	.nv.info,"",@"SHT_CUDA_INFO"
	.align	4


	//----- nvinfo : EIATTR_REGCOUNT
	.align		4
        /*0000*/ 	.byte	0x04, 0x2f
        /*0002*/ 	.short	(.L_1 - .L_0)
	.align		4
.L_0:
        /*0004*/ 	.word	index@(_Z11nested_simtPKiPiPVii)
        /*0008*/ 	.word	0x00000012


	//----- nvinfo : EIATTR_FRAME_SIZE
	.align		4
.L_1:
        /*000c*/ 	.byte	0x04, 0x11
        /*000e*/ 	.short	(.L_3 - .L_2)
	.align		4
.L_2:
        /*0010*/ 	.word	index@($_Z11nested_simtPKiPiPVii$_Z5pathDPViiii)
        /*0014*/ 	.word	0x00000000


	//----- nvinfo : EIATTR_FRAME_SIZE
	.align		4
.L_3:
        /*0018*/ 	.byte	0x04, 0x11
        /*001a*/ 	.short	(.L_5 - .L_4)
	.align		4
.L_4:
        /*001c*/ 	.word	index@($_Z11nested_simtPKiPiPVii$_Z5pathCPViiii)
        /*0020*/ 	.word	0x00000000


	//----- nvinfo : EIATTR_FRAME_SIZE
	.align		4
.L_5:
        /*0024*/ 	.byte	0x04, 0x11
        /*0026*/ 	.short	(.L_7 - .L_6)
	.align		4
.L_6:
        /*0028*/ 	.word	index@($_Z11nested_simtPKiPiPVii$_Z5pathBPViiii)
        /*002c*/ 	.word	0x00000000


	//----- nvinfo : EIATTR_FRAME_SIZE
	.align		4
.L_7:
        /*0030*/ 	.byte	0x04, 0x11
        /*0032*/ 	.short	(.L_9 - .L_8)
	.align		4
.L_8:
        /*0034*/ 	.word	index@($_Z11nested_simtPKiPiPVii$_Z5pathAPViiii)
        /*0038*/ 	.word	0x00000000


	//----- nvinfo : EIATTR_FRAME_SIZE
	.align		4
.L_9:
        /*003c*/ 	.byte	0x04, 0x11
        /*003e*/ 	.short	(.L_11 - .L_10)
	.align		4
.L_10:
        /*0040*/ 	.word	index@(_Z11nested_simtPKiPiPVii)
        /*0044*/ 	.word	0x00000000


	//----- nvinfo : EIATTR_MIN_STACK_SIZE
	.align		4
.L_11:
        /*0048*/ 	.byte	0x04, 0x12
        /*004a*/ 	.short	(.L_13 - .L_12)
	.align		4
.L_12:
        /*004c*/ 	.word	index@(_Z11nested_simtPKiPiPVii)
        /*0050*/ 	.word	0x00000000
.L_13:


//--------------------- .nv.compat                --------------------------
	.section	.nv.compat,"",@"SHT_CUDA_COMPAT_INFO"
	.align	4
        /*0000*/ 	.byte	0x02, 0x09, 0x00, 0x00, 0x02, 0x02, 0x01, 0x00, 0x02, 0x05, 0x05, 0x00, 0x03, 0x07, 0x01, 0x01
        /*0010*/ 	.byte	0x02, 0x03, 0x00, 0x00, 0x02, 0x06, 0x01, 0x00, 0x04, 0x0b, 0x08, 0x00, 0x09, 0x00, 0x00, 0x00
        /*0020*/ 	.byte	0x00, 0x00, 0x00, 0x00


//--------------------- .nv.info._Z11nested_simtPKiPiPVii --------------------------
	.section	.nv.info._Z11nested_simtPKiPiPVii,"",@"SHT_CUDA_INFO"
	.sectionflags	@""
	.align	4


	//----- nvinfo : EIATTR_CUDA_API_VERSION
	.align		4
        /*0000*/ 	.byte	0x04, 0x37
        /*0002*/ 	.short	(.L_15 - .L_14)
.L_14:
        /*0004*/ 	.word	0x00000082


	//----- nvinfo : EIATTR_KPARAM_INFO
	.align		4
.L_15:
        /*0008*/ 	.byte	0x04, 0x17
        /*000a*/ 	.short	(.L_17 - .L_16)
.L_16:
        /*000c*/ 	.word	0x00000000
        /*0010*/ 	.short	0x0003
        /*0012*/ 	.short	0x0018
        /*0014*/ 	.byte	0x00, 0xf0, 0x11, 0x00


	//----- nvinfo : EIATTR_KPARAM_INFO
	.align		4
.L_17:
        /*0018*/ 	.byte	0x04, 0x17
        /*001a*/ 	.short	(.L_19 - .L_18)
.L_18:
        /*001c*/ 	.word	0x00000000
        /*0020*/ 	.short	0x0002
        /*0022*/ 	.short	0x0010
        /*0024*/ 	.byte	0x00, 0xf5, 0x21, 0x00


	//----- nvinfo : EIATTR_KPARAM_INFO
	.align		4
.L_19:
        /*0028*/ 	.byte	0x04, 0x17
        /*002a*/ 	.short	(.L_21 - .L_20)
.L_20:
        /*002c*/ 	.word	0x00000000
        /*0030*/ 	.short	0x0001
        /*0032*/ 	.short	0x0008
        /*0034*/ 	.byte	0x00, 0xf5, 0x21, 0x00


	//----- nvinfo : EIATTR_KPARAM_INFO
	.align		4
.L_21:
        /*0038*/ 	.byte	0x04, 0x17
        /*003a*/ 	.short	(.L_23 - .L_22)
.L_22:
        /*003c*/ 	.word	0x00000000
        /*0040*/ 	.short	0x0000
        /*0042*/ 	.short	0x0000
        /*0044*/ 	.byte	0x00, 0xf5, 0x21, 0x00


	//----- nvinfo : EIATTR_SPARSE_MMA_MASK
	.align		4
.L_23:
        /*0048*/ 	.byte	0x03, 0x50
        /*004a*/ 	.short	0x0000


	//----- nvinfo : EIATTR_MAXREG_COUNT
	.align		4
        /*004c*/ 	.byte	0x03, 0x1b
        /*004e*/ 	.short	0x00ff


	//----- nvinfo : EIATTR_MERCURY_ISA_VERSION
	.align		4
        /*0050*/ 	.byte	0x03, 0x5f
        /*0052*/ 	.short	0x0101


	//----- nvinfo : EIATTR_VRC_CTA_INIT_COUNT
	.align		4
        /*0054*/ 	.byte	0x02, 0x4a
	.zero		1
	.zero		1


	//----- nvinfo : EIATTR_EXIT_INSTR_OFFSETS
	.align		4
        /*0058*/ 	.byte	0x04, 0x1c
        /*005a*/ 	.short	(.L_25 - .L_24)


	//   ....[0]....
.L_24:
        /*005c*/ 	.word	0x00000070


	//   ....[1]....
        /*0060*/ 	.word	0x000004c0


	//----- nvinfo : EIATTR_CRS_STACK_SIZE
	.align		4
.L_25:
        /*0064*/ 	.byte	0x04, 0x1e
        /*0066*/ 	.short	(.L_27 - .L_26)
.L_26:
        /*0068*/ 	.word	0x00000000


	//----- nvinfo : EIATTR_CBANK_PARAM_SIZE
	.align		4
.L_27:
        /*006c*/ 	.byte	0x03, 0x19
        /*006e*/ 	.short	0x001c


	//----- nvinfo : EIATTR_PARAM_CBANK
	.align		4
        /*0070*/ 	.byte	0x04, 0x0a
        /*0072*/ 	.short	(.L_29 - .L_28)
	.align		4
.L_28:
        /*0074*/ 	.word	index@(.nv.constant0._Z11nested_simtPKiPiPVii)
        /*0078*/ 	.short	0x0380
        /*007a*/ 	.short	0x001c


	//----- nvinfo : EIATTR_SW_WAR
	.align		4
.L_29:
        /*007c*/ 	.byte	0x04, 0x36
        /*007e*/ 	.short	(.L_31 - .L_30)
.L_30:
        /*0080*/ 	.word	0x00000008
.L_31:


//--------------------- .nv.callgraph             --------------------------
	.section	.nv.callgraph,"",@"SHT_CUDA_CALLGRAPH"
	.align	4
	.sectionentsize	8
	.align		4
        /*0000*/ 	.word	0x00000000
	.align		4
        /*0004*/ 	.word	0xffffffff
	.align		4
        /*0008*/ 	.word	0x00000000
	.align		4
        /*000c*/ 	.word	0xfffffffe
	.align		4
        /*0010*/ 	.word	0x00000000
	.align		4
        /*0014*/ 	.word	0xfffffffd
	.align		4
        /*0018*/ 	.word	0x00000000
	.align		4
        /*001c*/ 	.word	0xfffffffc


//--------------------- .text._Z11nested_simtPKiPiPVii --------------------------
	.section	.text._Z11nested_simtPKiPiPVii,"ax",@progbits
	.align	128
        .global         _Z11nested_simtPKiPiPVii
        .type           _Z11nested_simtPKiPiPVii,@function
        .size           _Z11nested_simtPKiPiPVii,(.L_x_22 - _Z11nested_simtPKiPiPVii)
        .other          _Z11nested_simtPKiPiPVii,@"STO_CUDA_ENTRY STV_DEFAULT"
_Z11nested_simtPKiPiPVii:
.text._Z11nested_simtPKiPiPVii:
[----:B------:R-:W-:Y:S01]  /*0000*/  LDC R1, c[0x0][0x37c] ;  /* 0x0000df00ff017b82 */ /* 0x000fe20000000800 */
[----:B------:R-:W0:Y:S07]  /*0010*/  S2R R4, SR_TID.X ;  /* 0x0000000000047919 */ /* 0x000e2e0000002100 */
[----:B------:R-:W0:Y:S01]  /*0020*/  S2UR UR4, SR_CTAID.X ;  /* 0x00000000000479c3 */ /* 0x000e220000002500 */
[----:B------:R-:W1:Y:S07]  /*0030*/  LDCU UR5, c[0x0][0x398] ;  /* 0x00007300ff0577ac */ /* 0x000e6e0008000800 */
[----:B------:R-:W0:Y:S02]  /*0040*/  LDC R3, c[0x0][0x360] ;  /* 0x0000d800ff037b82 */ /* 0x000e240000000800 */
[----:B0-----:R-:W-:-:S05]  /*0050*/  IMAD R0, R3, UR4, R4 ;  /* 0x0000000403007c24 */ /* 0x001fca000f8e0204 */
[----:B-1----:R-:W-:-:S13]  /*0060*/  ISETP.GE.AND P0, PT, R0, UR5, PT ;  /* 0x0000000500007c0c */ /* 0x002fda000bf06270 */
[----:B------:R-:W-:Y:S05]  /*0070*/  @P0 EXIT ;  /* 0x000000000000094d */ /* 0x000fea0003800000 */
[----:B------:R-:W0:Y:S01]  /*0080*/  LDC.64 R6, c[0x0][0x380] ;  /* 0x0000e000ff067b82 */ /* 0x000e220000000a00 */
[----:B------:R-:W1:Y:S01]  /*0090*/  LDCU.64 UR6, c[0x0][0x358] ;  /* 0x00006b00ff0677ac */ /* 0x000e620008000a00 */
[----:B------:R-:W2:Y:S01]  /*00a0*/  LDCU.64 UR10, c[0x0][0x390] ;  /* 0x00007200ff0a77ac */ /* 0x000ea20008000a00 */
[----:B0-----:R-:W-:-:S06]  /*00b0*/  IMAD.WIDE R6, R0, 0x4, R6 ;  /* 0x0000000400067825 */ /* 0x001fcc00078e0206 */
[----:B-1----:R0:W5:Y:S01]  /*00c0*/  LDG.E.CONSTANT R6, desc[UR6][R6.64] ;  /* 0x0000000606067981 */ /* 0x002162000c1e9900 */
[----:B------:R-:W-:Y:S01]  /*00d0*/  LOP3.LUT R2, R4, 0x1f, RZ, 0xc0, !PT ;  /* 0x0000001f04027812 */ /* 0x000fe200078ec0ff */
[----:B------:R-:W-:Y:S01]  /*00e0*/  BSSY.RECONVERGENT B0, `(.L_x_0) ;  /* 0x000003a000007945 */ /* 0x000fe20003800200 */
[----:B------:R-:W-:Y:S02]  /*00f0*/  IMAD.SHL.U32 R3, R0, 0x8, RZ ;  /* 0x0000000800037824 */ /* 0x000fe400078e00ff */
[----:B------:R-:W-:-:S13]  /*0100*/  ISETP.GT.U32.AND P0, PT, R2, 0xf, PT ;  /* 0x0000000f0200780c */ /* 0x000fda0003f04070 */
[----:B0-2---:R-:W-:Y:S05]  /*0110*/  @P0 BRA `(.L_x_1) ;  /* 0x00000000008c0947 */ /* 0x005fea0003800000 */
[----:B-----5:R-:W-:Y:S01]  /*0120*/  IMAD.MOV.U32 R5, RZ, RZ, R6 ;  /* 0x000000ffff057224 */ /* 0x020fe200078e0006 */
[----:B------:R-:W-:-:S07]  /*0130*/  MOV R9, 0x150 ;  /* 0x0000015000097802 */ /* 0x000fce0000000f00 */
[----:B------:R-:W-:Y:S05]  /*0140*/  CALL.REL.NOINC `($_Z11nested_simtPKiPiPVii$_Z5pathAPViiii) ;  /* 0x0000000000e07944 */ /* 0x000fea0003c00000 */
[----:B------:R-:W-:-:S13]  /*0150*/  LOP3.LUT P0, RZ, R4, 0x4, RZ, 0xc0, !PT ;  /* 0x0000000404ff7812 */ /* 0x000fda000780c0ff */
[----:B------:R-:W-:Y:S05]  /*0160*/  @!P0 BRA `(.L_x_2) ;  /* 0x00000000003c8947 */ /* 0x000fea0003800000 */
[----:B------:R-:W-:Y:S01]  /*0170*/  VIADD R9, R3, 0x1 ;  /* 0x0000000103097836 */ /* 0x000fe20000000000 */
[----:B------:R-:W-:-:S07]  /*0180*/  MOV R12, 0x1a0 ;  /* 0x000001a0000c7802 */ /* 0x000fce0000000f00 */
[----:B------:R-:W-:Y:S05]  /*0190*/  CALL.REL.NOINC `($_Z11nested_simtPKiPiPVii$_Z5pathBPViiii) ;  /* 0x0000000400207944 */ /* 0x000fea0003c00000 */
[----:B------:R-:W-:-:S04]  /*01a0*/  LOP3.LUT R4, R5, 0x1, R4, 0x48, !PT ;  /* 0x0000000105047812 */ /* 0x000fc800078e4804 */
[----:B------:R-:W-:-:S13]  /*01b0*/  ISETP.NE.U32.AND P0, PT, R4, 0x1, PT ;  /* 0x000000010400780c */ /* 0x000fda0003f05070 */
[----:B------:R-:W-:Y:S05]  /*01c0*/  @!P0 BRA `(.L_x_3) ;  /* 0x0000000000108947 */ /* 0x000fea0003800000 */
[----:B------:R-:W-:Y:S01]  /*01d0*/  VIADD R9, R3, 0x2 ;  /* 0x0000000203097836 */ /* 0x000fe20000000000 */
[----:B------:R-:W-:-:S07]  /*01e0*/  MOV R10, 0x200 ;  /* 0x00000200000a7802 */ /* 0x000fce0000000f00 */
[----:B------:R-:W-:Y:S05]  /*01f0*/  CALL.REL.NOINC `($_Z11nested_simtPKiPiPVii$_Z5pathCPViiii) ;  /* 0x00000004006c7944 */ /* 0x000fea0003c00000 */
[----:B------:R-:W-:Y:S05]  /*0200*/  BRA `(.L_x_4) ;  /* 0x00000000009c7947 */ /* 0x000fea0003800000 */
.L_x_3:
[----:B------:R-:W-:Y:S01]  /*0210*/  VIADD R3, R3, 0x3 ;  /* 0x0000000303037836 */ /* 0x000fe20000000000 */
[----:B------:R-:W-:Y:S01]  /*0220*/  MOV R8, 0x250 ;  /* 0x0000025000087802 */ /* 0x000fe20000000f00 */
[----:B------:R-:W-:-:S07]  /*0230*/  IMAD.MOV.U32 R6, RZ, RZ, R5 ;  /* 0x000000ffff067224 */ /* 0x000fce00078e0005 */
[----:B------:R-:W-:Y:S05]  /*0240*/  CALL.REL.NOINC `($_Z11nested_simtPKiPiPVii$_Z5pathDPViiii) ;  /* 0x0000000400f47944 */ /* 0x000fea0003c00000 */
[----:B------:R-:W-:Y:S05]  /*0250*/  BRA `(.L_x_4) ;  /* 0x0000000000887947 */ /* 0x000fea0003800000 */
.L_x_2:
[----:B------:R-:W-:Y:S01]  /*0260*/  VIADD R9, R3, 0x4 ;  /* 0x0000000403097836 */ /* 0x000fe20000000000 */
[----:B------:R-:W-:-:S07]  /*0270*/  MOV R10, 0x290 ;  /* 0x00000290000a7802 */ /* 0x000fce0000000f00 */
[----:B------:R-:W-:Y:S05]  /*0280*/  CALL.REL.NOINC `($_Z11nested_simtPKiPiPVii$_Z5pathCPViiii) ;  /* 0x0000000400487944 */ /* 0x000fea0003c00000 */
[----:B------:R-:W-:-:S05]  /*0290*/  IMAD.IADD R4, R4, 0x1, R5 ;  /* 0x0000000104047824 */ /* 0x000fca00078e0205 */
[----:B------:R-:W-:-:S13]  /*02a0*/  LOP3.LUT P0, RZ, R4, 0x2, RZ, 0xc0, !PT ;  /* 0x0000000204ff7812 */ /* 0x000fda000780c0ff */
[----:B------:R-:W-:Y:S05]  /*02b0*/  @!P0 BRA `(.L_x_5) ;  /* 0x0000000000148947 */ /* 0x000fea0003800000 */
[----:B------:R-:W-:Y:S01]  /*02c0*/  VIADD R3, R3, 0x5 ;  /* 0x0000000503037836 */ /* 0x000fe20000000000 */
[----:B------:R-:W-:Y:S01]  /*02d0*/  MOV R8, 0x300 ;  /* 0x0000030000087802 */ /* 0x000fe20000000f00 */
[----:B------:R-:W-:-:S07]  /*02e0*/  IMAD.MOV.U32 R6, RZ, RZ, R5 ;  /* 0x000000ffff067224 */ /* 0x000fce00078e0005 */
[----:B------:R-:W-:Y:S05]  /*02f0*/  CALL.REL.NOINC `($_Z11nested_simtPKiPiPVii$_Z5pathDPViiii) ;  /* 0x0000000400c87944 */ /* 0x000fea0003c00000 */
[----:B------:R-:W-:Y:S05]  /*0300*/  BRA `(.L_x_4) ;  /* 0x00000000005c7947 */ /* 0x000fea0003800000 */
.L_x_5:
[----:B------:R-:W-:Y:S02]  /*0310*/  IADD3 R9, PT, PT, R3, 0x6, RZ ;  /* 0x0000000603097810 */ /* 0x000fe40007ffe0ff */
[----:B------:R-:W-:-:S07]  /*0320*/  MOV R12, 0x340 ;  /* 0x00000340000c7802 */ /* 0x000fce0000000f00 */
[----:B------:R-:W-:Y:S05]  /*0330*/  CALL.REL.NOINC `($_Z11nested_simtPKiPiPVii$_Z5pathBPViiii) ;  /* 0x0000000000b87944 */ /* 0x000fea0003c00000 */
[----:B------:R-:W-:Y:S05]  /*0340*/  BRA `(.L_x_4) ;  /* 0x00000000004c7947 */ /* 0x000fea0003800000 */
.L_x_1:
[----:B-----5:R-:W-:Y:S01]  /*0350*/  IMAD.MOV.U32 R5, RZ, RZ, R6 ;  /* 0x000000ffff057224 */ /* 0x020fe200078e0006 */
[----:B------:R-:W-:Y:S01]  /*0360*/  MOV R12, 0x390 ;  /* 0x00000390000c7802 */ /* 0x000fe20000000f00 */
[----:B------:R-:W-:-:S07]  /*0370*/  VIADD R9, R3, 0x7 ;  /* 0x0000000703097836 */ /* 0x000fce0000000000 */
[----:B------:R-:W-:Y:S05]  /*0380*/  CALL.REL.NOINC `($_Z11nested_simtPKiPiPVii$_Z5pathBPViiii) ;  /* 0x0000000000a47944 */ /* 0x000fea0003c00000 */
[----:B------:R-:W-:-:S13]  /*0390*/  LOP3.LUT P0, RZ, R4, 0x8, RZ, 0xc0, !PT ;  /* 0x0000000804ff7812 */ /* 0x000fda000780c0ff */
[----:B------:R-:W-:Y:S05]  /*03a0*/  @!P0 BRA `(.L_x_6) ;  /* 0x00000000001c8947 */ /* 0x000fea0003800000 */
[----:B------:R-:W-:Y:S01]  /*03b0*/  IMAD.MOV.U32 R6, RZ, RZ, R5 ;  /* 0x000000ffff067224 */ /* 0x000fe200078e0005 */
[----:B------:R-:W-:-:S07]  /*03c0*/  MOV R8, 0x3e0 ;  /* 0x000003e000087802 */ /* 0x000fce0000000f00 */
[----:B------:R-:W-:Y:S05]  /*03d0*/  CALL.REL.NOINC `($_Z11nested_simtPKiPiPVii$_Z5pathDPViiii) ;  /* 0x0000000400907944 */ /* 0x000fea0003c00000 */
[----:B------:R-:W-:Y:S01]  /*03e0*/  VIADD R9, R3, 0x1 ;  /* 0x0000000103097836 */ /* 0x000fe20000000000 */
[----:B------:R-:W-:-:S07]  /*03f0*/  MOV R10, 0x410 ;  /* 0x00000410000a7802 */ /* 0x000fce0000000f00 */
[----:B------:R-:W-:Y:S05]  /*0400*/  CALL.REL.NOINC `($_Z11nested_simtPKiPiPVii$_Z5pathCPViiii) ;  /* 0x0000000000e87944 */ /* 0x000fea0003c00000 */
[----:B------:R-:W-:Y:S05]  /*0410*/  BRA `(.L_x_4) ;  /* 0x0000000000187947 */ /* 0x000fea0003800000 */
.L_x_6:
[----:B------:R-:W-:Y:S01]  /*0420*/  VIADD R9, R3, 0x2 ;  /* 0x0000000203097836 */ /* 0x000fe20000000000 */
[----:B------:R-:W-:-:S07]  /*0430*/  MOV R10, 0x450 ;  /* 0x00000450000a7802 */ /* 0x000fce0000000f00 */
[----:B------:R-:W-:Y:S05]  /*0440*/  CALL.REL.NOINC `($_Z11nested_simtPKiPiPVii$_Z5pathCPViiii) ;  /* 0x0000000000d87944 */ /* 0x000fea0003c00000 */
[----:B------:R-:W-:Y:S01]  /*0450*/  VIADD R3, R3, 0x3 ;  /* 0x0000000303037836 */ /* 0x000fe20000000000 */
[----:B------:R-:W-:-:S07]  /*0460*/  MOV R9, 0x480 ;  /* 0x0000048000097802 */ /* 0x000fce0000000f00 */
[----:B------:R-:W-:Y:S05]  /*0470*/  CALL.REL.NOINC `($_Z11nested_simtPKiPiPVii$_Z5pathAPViiii) ;  /* 0x0000000000147944 */ /* 0x000fea0003c00000 */
.L_x_4:
[----:B------:R-:W-:Y:S05]  /*0480*/  BSYNC.RECONVERGENT B0 ;  /* 0x0000000000007941 */ /* 0x000fea0003800200 */
.L_x_0:
[----:B------:R-:W0:Y:S02]  /*0490*/  LDC.64 R2, c[0x0][0x388] ;  /* 0x0000e200ff027b82 */ /* 0x000e240000000a00 */
[----:B0-----:R-:W-:-:S05]  /*04a0*/  IMAD.WIDE R2, R0, 0x4, R2 ;  /* 0x0000000400027825 */ /* 0x001fca00078e0202 */
[----:B------:R-:W-:Y:S01]  /*04b0*/  STG.E desc[UR6][R2.64], R5 ;  /* 0x0000000502007986 */ /* 0x000fe2000c101906 */
[----:B------:R-:W-:Y:S05]  /*04c0*/  EXIT ;  /* 0x000000000000794d */ /* 0x000fea0003800000 */
        .type           $_Z11nested_simtPKiPiPVii$_Z5pathAPViiii,@function
        .size           $_Z11nested_simtPKiPiPVii$_Z5pathAPViiii,($_Z11nested_simtPKiPiPVii$_Z5pathBPViiii - $_Z11nested_simtPKiPiPVii$_Z5pathAPViiii)
$_Z11nested_simtPKiPiPVii$_Z5pathAPViiii:
[----:B------:R-:W-:Y:S01]  /*04d0*/  IMAD.U32 R6, RZ, RZ, UR10 ;  /* 0x0000000aff067e24 */ /* 0x000fe2000f8e00ff */
[----:B------:R-:W-:Y:S01]  /*04e0*/  MOV R8, R2 ;  /* 0x0000000200087202 */ /* 0x000fe20000000f00 */
[----:B------:R-:W-:Y:S01]  /*04f0*/  IMAD.U32 R7, RZ, RZ, UR11 ;  /* 0x0000000bff077e24 */ /* 0x000fe2000f8e00ff */
[----:B------:R-:W0:Y:S01]  /*0500*/  LDCU.64 UR8, c[0x0][0x358] ;  /* 0x00006b00ff0877ac */ /* 0x000e220008000a00 */
[----:B------:R-:W-:Y:S01]  /*0510*/  IMAD.WIDE R6, R3, 0x4, R6 ;  /* 0x0000000403067825 */ /* 0x000fe200078e0206 */
[----:B------:R-:W-:-:S06]  /*0520*/  UMOV UR4, URZ ;  /* 0x000000ff00047c82 */ /* 0x000fcc0008000000 */
.L_x_7:
[C---:B------:R-:W-:Y:S01]  /*0530*/  LOP3.LUT R11, R8.reuse, 0x1, RZ, 0xc0, !PT ;  /* 0x00000001080b7812 */ /* 0x040fe200078ec0ff */
[----:B------:R-:W-:Y:S01]  /*0540*/  UIADD3 UR4, UPT, UPT, UR4, 0x1, URZ ;  /* 0x0000000104047890 */ /* 0x000fe2000fffe0ff */
[C---:B------:R-:W-:Y:S01]  /*0550*/  LOP3.LUT R10, R8.reuse, R5, RZ, 0x3c, !PT ;  /* 0x00000005080a7212 */ /* 0x040fe200078e3cff */
[----:B------:R-:W-:Y:S01]  /*0560*/  VIADD R8, R8, 0x1 ;  /* 0x0000000108087836 */ /* 0x000fe20000000000 */
[----:B------:R-:W-:Y:S01]  /*0570*/  ISETP.NE.U32.AND P1, PT, R11, 0x1, PT ;  /* 0x000000010b00780c */ /* 0x000fe20003f25070 */
[----:B------:R-:W-:Y:S02]  /*0580*/  UISETP.NE.AND UP0, UPT, UR4, 0x6, UPT ;  /* 0x000000060400788c */ /* 0x000fe4000bf05270 */
[----:B-1----:R-:W-:-:S04]  /*0590*/  IMAD R5, R5, 0x2, R10 ;  /* 0x0000000205057824 */ /* 0x002fc800078e020a */
[C---:B------:R-:W-:Y:S01]  /*05a0*/  VIADD R10, R5.reuse, 0x7 ;  /* 0x00000007050a7836 */ /* 0x040fe20000000000 */
[----:B------:R-:W-:-:S05]  /*05b0*/  LOP3.LUT P0, RZ, R5, 0x3, RZ, 0xc0, !PT ;  /* 0x0000000305ff7812 */ /* 0x000fca000780c0ff */
[----:B------:R-:W-:-:S05]  /*05c0*/  @!P1 SEL R5, R10, R5, P0 ;  /* 0x000000050a059207 */ /* 0x000fca0000000000 */
[----:B0-----:R1:W-:Y:S01]  /*05d0*/  STG.E.STRONG.SYS desc[UR8][R6.64], R5 ;  /* 0x0000000506007986 */ /* 0x0013e2000c115908 */
[----:B------:R-:W-:Y:S05]  /*05e0*/  BRA.U UP0, `(.L_x_7) ;  /* 0xfffffffd00d07547 */ /* 0x000fea000b83ffff */
[----:B-1----:R-:W-:Y:S02]  /*05f0*/  IMAD.MOV.U32 R6, RZ, RZ, R9 ;  /* 0x000000ffff067224 */ /* 0x002fe400078e0009 */
[----:B------:R-:W-:-:S04]  /*0600*/  IMAD.MOV.U32 R7, RZ, RZ, 0x0 ;  /* 0x00000000ff077424 */ /* 0x000fc800078e00ff */
[----:B------:R-:W-:Y:S05]  /*0610*/  RET.REL.NODEC R6 `(_Z11nested_simtPKiPiPVii) ;  /* 0xfffffff806787950 */ /* 0x000fea0003c3ffff */
        .type           $_Z11nested_simtPKiPiPVii$_Z5pathBPViiii,@function
        .size           $_Z11nested_simtPKiPiPVii$_Z5pathBPViiii,($_Z11nested_simtPKiPiPVii$_Z5pathCPViiii - $_Z11nested_simtPKiPiPVii$_Z5pathBPViiii)
$_Z11nested_simtPKiPiPVii$_Z5pathBPViiii:
[----:B------:R-:W-:Y:S01]  /*0620*/  IMAD.U32 R6, RZ, RZ, UR10 ;  /* 0x0000000aff067e24 */ /* 0x000fe2000f8e00ff */
[----:B------:R-:W-:Y:S01]  /*0630*/  MOV R8, R2 ;  /* 0x0000000200087202 */ /* 0x000fe20000000f00 */
[----:B------:R-:W-:Y:S01]  /*0640*/  IMAD.U32 R7, RZ, RZ, UR11 ;  /* 0x0000000bff077e24 */ /* 0x000fe2000f8e00ff */
[----:B------:R-:W0:Y:S01]  /*0650*/  LDCU.64 UR8, c[0x0][0x358] ;  /* 0x00006b00ff0877ac */ /* 0x000e220008000a00 */
[----:B------:R-:W-:Y:S01]  /*0660*/  IMAD.WIDE R6, R9, 0x4, R6 ;  /* 0x0000000409067825 */ /* 0x000fe200078e0206 */
[----:B------:R-:W-:-:S06]  /*0670*/  UMOV UR4, URZ ;  /* 0x000000ff00047c82 */ /* 0x000fcc0008000000 */
.L_x_8:
[--C-:B------:R-:W-:Y:S01]  /*0680*/  IMAD R9, R2, 0x3, R5.reuse ;  /* 0x0000000302097824 */ /* 0x100fe200078e0205 */
[----:B------:R-:W-:Y:S01]  /*0690*/  SHF.R.U32.HI R11, RZ, 0x1, R8 ;  /* 0x00000001ff0b7819 */ /* 0x000fe20000011608 */
[----:B------:R-:W-:Y:S01]  /*06a0*/  VIADD R8, R8, 0x1 ;  /* 0x0000000108087836 */ /* 0x000fe20000000000 */
[----:B------:R-:W-:Y:S01]  /*06b0*/  SHF.R.S32.HI R10, RZ, 0x1, R5 ;  /* 0x00000001ff0a7819 */ /* 0x000fe20000011405 */
[----:B------:R-:W-:Y:S01]  /*06c0*/  VIADD R9, R9, UR4 ;  /* 0x0000000409097c36 */ /* 0x000fe20008000000 */
[----:B------:R-:W-:Y:S01]  /*06d0*/  LOP3.LUT R11, R11, 0x1, RZ, 0xc0, !PT ;  /* 0x000000010b0b7812 */ /* 0x000fe200078ec0ff */
[----:B------:R-:W-:-:S03]  /*06e0*/  UIADD3 UR4, UPT, UPT, UR4, 0x1, URZ ;  /* 0x0000000104047890 */ /* 0x000fc6000fffe0ff */
[----:B------:R-:W-:Y:S01]  /*06f0*/  ISETP.NE.U32.AND P0, PT, R11, 0x1, PT ;  /* 0x000000010b00780c */ /* 0x000fe20003f05070 */
[----:B------:R-:W-:Y:S01]  /*0700*/  UISETP.NE.AND UP0, UPT, UR4, 0x6, UPT ;  /* 0x000000060400788c */ /* 0x000fe2000bf05270 */
[----:B-1----:R-:W-:-:S04]  /*0710*/  LOP3.LUT R5, R9, R10, RZ, 0x3c, !PT ;  /* 0x0000000a09057212 */ /* 0x002fc800078e3cff */
[C---:B------:R-:W-:Y:S02]  /*0720*/  LOP3.LUT R9, R5.reuse, 0x1, RZ, 0xc0, !PT ;  /* 0x0000000105097812 */ /* 0x040fe400078ec0ff */
[----:B------:R-:W-:Y:S02]  /*0730*/  LOP3.LUT R10, R5, 0x5a5a, RZ, 0x3c, !PT ;  /* 0x00005a5a050a7812 */ /* 0x000fe400078e3cff */
[----:B------:R-:W-:-:S04]  /*0740*/  ISETP.NE.U32.AND P1, PT, R9, 0x1, PT ;  /* 0x000000010900780c */ /* 0x000fc80003f25070 */
[----:B------:R-:W-:-:S05]  /*0750*/  @!P0 SEL R5, R10, R5, !P1 ;  /* 0x000000050a058207 */ /* 0x000fca0004800000 */
[----:B0-----:R1:W-:Y:S01]  /*0760*/  STG.E.STRONG.SYS desc[UR8][R6.64], R5 ;  /* 0x0000000506007986 */ /* 0x0013e2000c115908 */
[----:B------:R-:W-:Y:S05]  /*0770*/  BRA.U UP0, `(.L_x_8) ;  /* 0xfffffffd00c07547 */ /* 0x000fea000b83ffff */
[----:B-1----:R-:W-:Y:S02]  /*0780*/  IMAD.MOV.U32 R6, RZ, RZ, R12 ;  /* 0x000000ffff067224 */ /* 0x002fe400078e000c */
[----:B------:R-:W-:-:S04]  /*0790*/  IMAD.MOV.U32 R7, RZ, RZ, 0x0 ;  /* 0x00000000ff077424 */ /* 0x000fc800078e00ff */
[----:B------:R-:W-:Y:S05]  /*07a0*/  RET.REL.NODEC R6 `(_Z11nested_simtPKiPiPVii) ;  /* 0xfffffff806147950 */ /* 0x000fea0003c3ffff */
        .type           $_Z11nested_simtPKiPiPVii$_Z5pathCPViiii,@function
        .size           $_Z11nested_simtPKiPiPVii$_Z5pathCPViiii,($_Z11nested_simtPKiPiPVii$_Z5pathDPViiii - $_Z11nested_simtPKiPiPVii$_Z5pathCPViiii)
$_Z11nested_simtPKiPiPVii$_Z5pathCPViiii:
[----:B------:R-:W0:Y:S01]  /*07b0*/  LDC.64 R12, c[0x0][0x358] ;  /* 0x0000d600ff0c7b82 */ /* 0x000e220000000a00 */
[----:B------:R-:W-:Y:S02]  /*07c0*/  IMAD.U32 R6, RZ, RZ, UR10 ;  /* 0x0000000aff067e24 */ /* 0x000fe4000f8e00ff */
[----:B------:R-:W-:Y:S02]  /*07d0*/  HFMA2 R8, -RZ, RZ, 0, 0 ;  /* 0x00000000ff087431 */ /* 0x000fe400000001ff */
[----:B------:R-:W-:Y:S01]  /*07e0*/  IMAD.U32 R7, RZ, RZ, UR11 ;  /* 0x0000000bff077e24 */ /* 0x000fe2000f8e00ff */
[----:B------:R-:W-:Y:S01]  /*07f0*/  BSSY.RECONVERGENT B1, `(.L_x_9) ;  /* 0x000001f000017945 */ /* 0x000fe20003800200 */
[----:B------:R-:W-:-:S04]  /*0800*/  IMAD.WIDE R6, R9, 0x4, R6 ;  /* 0x0000000409067825 */ /* 0x000fc800078e0206 */
[----:B------:R-:W-:-:S07]  /*0810*/  VIADD R9, R2, 0xb ;  /* 0x0000000b02097836 */ /* 0x000fce0000000000 */
.L_x_13:
[----:B------:R-:W-:Y:S01]  /*0820*/  IMAD.IADD R15, R2, 0x1, R8 ;  /* 0x00000001020f7824 */ /* 0x000fe200078e0208 */
[----:B------:R-:W-:Y:S01]  /*0830*/  BSSY.RELIABLE B2, `(.L_x_10) ;  /* 0x0000011000027945 */ /* 0x000fe20003800100 */
[----:B------:R-:W-:-:S03]  /*0840*/  IMAD.MOV.U32 R14, RZ, RZ, R5 ;  /* 0x000000ffff0e7224 */ /* 0x000fc600078e0005 */
[----:B------:R-:W-:-:S04]  /*0850*/  LOP3.LUT R11, R15, 0x1, RZ, 0xc0, !PT ;  /* 0x000000010f0b7812 */ /* 0x000fc800078ec0ff */
[----:B------:R-:W-:-:S13]  /*0860*/  ISETP.NE.U32.AND P0, PT, R11, 0x1, PT ;  /* 0x000000010b00780c */ /* 0x000fda0003f05070 */
[----:B0-----:R-:W-:Y:S01]  /*0870*/  @!P0 R2UR UR4, R12 ;  /* 0x000000000c0482ca */ /* 0x001fe200000e0000 */
[----:B-1----:R-:W-:Y:S01]  /*0880*/  @!P0 IMAD.IADD R5, R8, 0x1, R5 ;  /* 0x0000000108058824 */ /* 0x002fe200078e0205 */
[----:B------:R-:W-:-:S13]  /*0890*/  @!P0 R2UR UR5, R13 ;  /* 0x000000000d0582ca */ /* 0x000fda00000e0000 */
[----:B------:R0:W-:Y:S01]  /*08a0*/  @!P0 STG.E.STRONG.SYS desc[UR4][R6.64], R5 ;  /* 0x0000000506008986 */ /* 0x0001e2000c115904 */
[----:B------:R-:W-:Y:S05]  /*08b0*/  @!P0 BRA `(.L_x_11) ;  /* 0x0000000000208947 */ /* 0x000fea0003800000 */
[----:B------:R-:W-:-:S13]  /*08c0*/  LOP3.LUT P0, RZ, R15, 0x2, RZ, 0xc0, !PT ;  /* 0x000000020fff7812 */ /* 0x000fda000780c0ff */
[----:B------:R-:W-:Y:S05]  /*08d0*/  @P0 BREAK.RELIABLE B2 ;  /* 0x0000000000020942 */ /* 0x000fea0003800100 */
[----:B------:R-:W-:Y:S05]  /*08e0*/  @P0 BRA `(.L_x_12) ;  /* 0x0000000000280947 */ /* 0x000fea0003800000 */
[----:B------:R-:W-:Y:S02]  /*08f0*/  R2UR UR4, R12 ;  /* 0x000000000c0472ca */ /* 0x000fe400000e0000 */
[----:B------:R-:W-:Y:S02]  /*0900*/  R2UR UR5, R13 ;  /* 0x000000000d0572ca */ /* 0x000fe400000e0000 */
[----:B0-----:R-:W-:-:S05]  /*0910*/  LOP3.LUT R5, R14, R9, RZ, 0x3c, !PT ;  /* 0x000000090e057212 */ /* 0x001fca00078e3cff */
[----:B------:R-:W-:-:S06]  /*0920*/  IMAD.IADD R5, R5, 0x1, R14 ;  /* 0x0000000105057824 */ /* 0x000fcc00078e020e */
[----:B------:R1:W-:Y:S02]  /*0930*/  STG.E.STRONG.SYS desc[UR4][R6.64], R5 ;  /* 0x0000000506007986 */ /* 0x0003e4000c115904 */
.L_x_11:
[----:B------:R-:W-:Y:S05]  /*0940*/  BSYNC.RELIABLE B2 ;  /* 0x0000000000027941 */ /* 0x000fea0003800100 */
.L_x_10:
[----:B------:R-:W-:-:S05]  /*0950*/  VIADD R8, R8, 0x1 ;  /* 0x0000000108087836 */ /* 0x000fca0000000000 */
[----:B------:R-:W-:-:S13]  /*0960*/  ISETP.NE.AND P0, PT, R8, 0x8, PT ;  /* 0x000000080800780c */ /* 0x000fda0003f05270 */
[----:B------:R-:W-:Y:S05]  /*0970*/  @P0 BRA `(.L_x_13) ;  /* 0xfffffffc00a80947 */ /* 0x000fea000383ffff */
[----:B------:R-:W-:Y:S05]  /*0980*/  BRA `(.L_x_14) ;  /* 0x0000000000147947 */ /* 0x000fea0003800000 */
.L_x_12:
[----:B------:R-:W-:Y:S01]  /*0990*/  R2UR UR4, R12 ;  /* 0x000000000c0472ca */ /* 0x000fe200000e0000 */
[----:B0-----:R-:W-:Y:S01]  /*09a0*/  IMAD R5, R8, 0x11, RZ ;  /* 0x0000001108057824 */ /* 0x001fe200078e02ff */
[----:B------:R-:W-:-:S04]  /*09b0*/  R2UR UR5, R13 ;  /* 0x000000000d0572ca */ /* 0x000fc800000e0000 */
[----:B------:R-:W-:-:S09]  /*09c0*/  LOP3.LUT R5, R5, R14, RZ, 0x3c, !PT ;  /* 0x0000000e05057212 */ /* 0x000fd200078e3cff */
[----:B------:R0:W-:Y:S02]  /*09d0*/  STG.E.STRONG.SYS desc[UR4][R6.64], R5 ;  /* 0x0000000506007986 */ /* 0x0001e4000c115904 */
.L_x_14:
[----:B------:R-:W-:Y:S05]  /*09e0*/  BSYNC.RECONVERGENT B1 ;  /* 0x0000000000017941 */ /* 0x000fea0003800200 */
.L_x_9:
[----:B01----:R-:W-:Y:S02]  /*09f0*/  IMAD.MOV.U32 R6, RZ, RZ, R10 ;  /* 0x000000ffff067224 */ /* 0x003fe400078e000a */
[----:B------:R-:W-:-:S04]  /*0a00*/  IMAD.MOV.U32 R7, RZ, RZ, 0x0 ;  /* 0x00000000ff077424 */ /* 0x000fc800078e00ff */
[----:B------:R-:W-:Y:S05]  /*0a10*/  RET.REL.NODEC R6 `(_Z11nested_simtPKiPiPVii) ;  /* 0xfffffff406787950 */ /* 0x000fea0003c3ffff */
        .type           $_Z11nested_simtPKiPiPVii$_Z5pathDPViiii,@function
        .size           $_Z11nested_simtPKiPiPVii$_Z5pathDPViiii,(.L_x_22 - $_Z11nested_simtPKiPiPVii$_Z5pathDPViiii)
$_Z11nested_simtPKiPiPVii$_Z5pathDPViiii:
[----:B------:R-:W0:Y:S01]  /*0a20*/  LDC.64 R10, c[0x0][0x358] ;  /* 0x0000d600ff0a7b82 */ /* 0x000e220000000a00 */
[----:B------:R-:W-:Y:S01]  /*0a30*/  LOP3.LUT R7, R2, 0x3, R6, 0x48, !PT ;  /* 0x0000000302077812 */ /* 0x000fe200078e4806 */
[----:B------:R-:W-:Y:S01]  /*0a40*/  BSSY.RECONVERGENT B1, `(.L_x_15) ;  /* 0x000000c000017945 */ /* 0x000fe20003800200 */
[----:B------:R-:W-:Y:S01]  /*0a50*/  MOV R4, UR10 ;  /* 0x0000000a00047c02 */ /* 0x000fe20008000f00 */
[----:B------:R-:W-:Y:S01]  /*0a60*/  IMAD.U32 R5, RZ, RZ, UR11 ;  /* 0x0000000bff057e24 */ /* 0x000fe2000f8e00ff */
[----:B------:R-:W-:-:S13]  /*0a70*/  ISETP.GT.AND P0, PT, R7, 0x1, PT ;  /* 0x000000010700780c */ /* 0x000fda0003f04270 */
[----:B------:R-:W-:Y:S05]  /*0a80*/  @P0 BRA `(.L_x_16) ;  /* 0x0000000000100947 */ /* 0x000fea0003800000 */
[----:B------:R-:W-:-:S13]  /*0a90*/  ISETP.NE.AND P0, PT, R7, RZ, PT ;  /* 0x000000ff0700720c */ /* 0x000fda0003f05270 */
[C---:B------:R-:W-:Y:S01]  /*0aa0*/  @P0 LOP3.LUT R9, R6.reuse, 0x1234, RZ, 0x3c, !PT ;  /* 0x0000123406090812 */ /* 0x040fe200078e3cff */
[----:B------:R-:W-:Y:S01]  /*0ab0*/  @!P0 VIADD R9, R6, 0x1 ;  /* 0x0000000106098836 */ /* 0x000fe20000000000 */
[----:B------:R-:W-:Y:S06]  /*0ac0*/  BRA `(.L_x_17) ;  /* 0x00000000000c7947 */ /* 0x000fec0003800000 */
.L_x_16:
[----:B------:R-:W-:-:S13]  /*0ad0*/  ISETP.NE.AND P0, PT, R7, 0x2, PT ;  /* 0x000000020700780c */ /* 0x000fda0003f05270 */
[----:B------:R-:W-:Y:S02]  /*0ae0*/  @P0 IMAD R9, R2, 0x5, R6 ;  /* 0x0000000502090824 */ /* 0x000fe400078e0206 */
[----:B------:R-:W-:-:S07]  /*0af0*/  @!P0 VIADD R9, R6, 0xfffffff9 ;  /* 0xfffffff906098836 */ /* 0x000fce0000000000 */
.L_x_17:
[----:B------:R-:W-:Y:S05]  /*0b00*/  BSYNC.RECONVERGENT B1 ;  /* 0x0000000000017941 */ /* 0x000fea0003800200 */
.L_x_15:
[----:B0-----:R-:W-:Y:S01]  /*0b10*/  R2UR UR4, R10 ;  /* 0x000000000a0472ca */ /* 0x001fe200000e0000 */
[----:B------:R-:W-:Y:S01]  /*0b20*/  IMAD.WIDE R4, R3, 0x4, R4 ;  /* 0x0000000403047825 */ /* 0x000fe200078e0204 */
[----:B------:R-:W-:-:S03]  /*0b30*/  R2UR UR5, R11 ;  /* 0x000000000b0572ca */ /* 0x000fc600000e0000 */
[----:B------:R-:W-:Y:S02]  /*0b40*/  IMAD.MOV.U32 R6, RZ, RZ, R8 ;  /* 0x000000ffff067224 */ /* 0x000fe400078e0008 */
[----:B------:R-:W-:-:S08]  /*0b50*/  IMAD.MOV.U32 R7, RZ, RZ, 0x0 ;  /* 0x00000000ff077424 */ /* 0x000fd000078e00ff */
[----:B------:R0:W-:Y:S02]  /*0b60*/  STG.E.STRONG.SYS desc[UR4][R4.64], R9 ;  /* 0x0000000904007986 */ /* 0x0001e4000c115904 */
[----:B0-----:R-:W-:Y:S01]  /*0b70*/  IMAD.MOV.U32 R5, RZ, RZ, R9 ;  /* 0x000000ffff057224 */ /* 0x001fe200078e0009 */
[----:B------:R-:W-:Y:S06]  /*0b80*/  RET.REL.NODEC R6 `(_Z11nested_simtPKiPiPVii) ;  /* 0xfffffff4061c7950 */ /* 0x000fec0003c3ffff */
.L_x_18:
[----:B------:R-:W-:-:S00]  /*0b90*/  BRA `(.L_x_18) ;  /* 0xfffffffc00fc7947 */ /* 0x000fc0000383ffff */
[----:B------:R-:W-:-:S00]  /*0ba0*/  NOP ;  /* 0x0000000000007918 */ /* 0x000fc00000000000 */
        /* <DEDUP_REMOVED lines=13> */
.L_x_22:


//--------------------- .nv.shared.reserved.0     --------------------------
	.section	.nv.shared.reserved.0,"aw",@nobits
	.weak		__nv_reservedSMEM_offset_0_alias
	.size		__nv_reservedSMEM_offset_0_alias, 0, 64
	.other		__nv_reservedSMEM_offset_0_alias,@"STO_CUDA_RESERVED_SHARED STV_DEFAULT"
__nv_reservedSMEM_offset_0_alias:
	.zero		0
	.zero		64


//--------------------- .nv.constant0._Z11nested_simtPKiPiPVii --------------------------
	.section	.nv.constant0._Z11nested_simtPKiPiPVii,"a",@progbits
	.sectionflags	@""
	.align	4
.nv.constant0._Z11nested_simtPKiPiPVii:
	.zero		924


//--------------------- SYMBOLS --------------------------

	.type		.nv.reservedSmem.offset0,@object
	.size		.nv.reservedSmem.offset0,0x4
